//
// Generated by NVIDIA NVVM Compiler
//
// Compiler Build ID: CL-36424714
// Cuda compilation tools, release 13.0, V13.0.88
// Based on NVVM 20.0.0
//

.version 9.0
.target sm_100
.address_size 64

	// .globl	_Z16copyTileToCanvasPhiiS_iiiiii

.visible .entry _Z16copyTileToCanvasPhiiS_iiiiii(
	.param .u64 .ptr .align 1 _Z16copyTileToCanvasPhiiS_iiiiii_param_0,
	.param .u32 _Z16copyTileToCanvasPhiiS_iiiiii_param_1,
	.param .u32 _Z16copyTileToCanvasPhiiS_iiiiii_param_2,
	.param .u64 .ptr .align 1 _Z16copyTileToCanvasPhiiS_iiiiii_param_3,
	.param .u32 _Z16copyTileToCanvasPhiiS_iiiiii_param_4,
	.param .u32 _Z16copyTileToCanvasPhiiS_iiiiii_param_5,
	.param .u32 _Z16copyTileToCanvasPhiiS_iiiiii_param_6,
	.param .u32 _Z16copyTileToCanvasPhiiS_iiiiii_param_7,
	.param .u32 _Z16copyTileToCanvasPhiiS_iiiiii_param_8,
	.param .u32 _Z16copyTileToCanvasPhiiS_iiiiii_param_9
)
{
	.reg .pred 	%p<7>;
	.reg .b16 	%rs<4>;
	.reg .b32 	%r<31>;
	.reg .b32 	%f<11>;
	.reg .b64 	%rd<9>;

	ld.param.u64 	%rd1, [_Z16copyTileToCanvasPhiiS_iiiiii_param_0];
	ld.param.u32 	%r5, [_Z16copyTileToCanvasPhiiS_iiiiii_param_1];
	ld.param.u32 	%r6, [_Z16copyTileToCanvasPhiiS_iiiiii_param_2];
	ld.param.u64 	%rd2, [_Z16copyTileToCanvasPhiiS_iiiiii_param_3];
	ld.param.u32 	%r7, [_Z16copyTileToCanvasPhiiS_iiiiii_param_4];
	ld.param.u32 	%r8, [_Z16copyTileToCanvasPhiiS_iiiiii_param_5];
	ld.param.u32 	%r9, [_Z16copyTileToCanvasPhiiS_iiiiii_param_6];
	ld.param.u32 	%r10, [_Z16copyTileToCanvasPhiiS_iiiiii_param_7];
	ld.param.u32 	%r11, [_Z16copyTileToCanvasPhiiS_iiiiii_param_8];
	ld.param.u32 	%r13, [_Z16copyTileToCanvasPhiiS_iiiiii_param_9];
	mov.u32 	%r14, %ctaid.x;
	mov.u32 	%r15, %ntid.x;
	mov.u32 	%r16, %tid.x;
	mad.lo.s32 	%r1, %r14, %r15, %r16;
	mov.u32 	%r17, %ctaid.y;
	mov.u32 	%r18, %ntid.y;
	mov.u32 	%r19, %tid.y;
	mad.lo.s32 	%r20, %r17, %r18, %r19;
	setp.ge.s32 	%p1, %r1, %r11;
	setp.ge.s32 	%p2, %r20, %r13;
	or.pred  	%p3, %p1, %p2;
	@%p3 bra 	$L__BB0_3;
	add.s32 	%r3, %r9, %r1;
	add.s32 	%r4, %r10, %r20;
	setp.ge.s32 	%p4, %r3, %r5;
	setp.ge.s32 	%p5, %r4, %r6;
	or.pred  	%p6, %p4, %p5;
	@%p6 bra 	$L__BB0_3;
	cvt.rn.f32.s32 	%f1, %r7;
	cvt.rn.f32.s32 	%f2, %r11;
	div.rn.f32 	%f3, %f1, %f2;
	cvt.rn.f32.s32 	%f4, %r8;
	cvt.rn.f32.u32 	%f5, %r13;
	div.rn.f32 	%f6, %f4, %f5;
	cvt.rn.f32.s32 	%f7, %r1;
	mul.f32 	%f8, %f3, %f7;
	cvt.rzi.s32.f32 	%r21, %f8;
	add.s32 	%r22, %r7, -1;
	min.s32 	%r23, %r21, %r22;
	cvt.rn.f32.u32 	%f9, %r20;
	mul.f32 	%f10, %f6, %f9;
	cvt.rzi.s32.f32 	%r24, %f10;
	add.s32 	%r25, %r8, -1;
	min.s32 	%r26, %r24, %r25;
	mad.lo.s32 	%r27, %r26, %r7, %r23;
	mul.lo.s32 	%r28, %r27, 3;
	mad.lo.s32 	%r29, %r4, %r5, %r3;
	mul.lo.s32 	%r30, %r29, 3;
	cvt.s64.s32 	%rd3, %r28;
	cvta.to.global.u64 	%rd4, %rd2;
	add.s64 	%rd5, %rd4, %rd3;
	ld.global.u8 	%rs1, [%rd5+2];
	cvt.s64.s32 	%rd6, %r30;
	cvta.to.global.u64 	%rd7, %rd1;
	add.s64 	%rd8, %rd7, %rd6;
	st.global.u8 	[%rd8], %rs1;
	ld.global.u8 	%rs2, [%rd5+1];
	st.global.u8 	[%rd8+1], %rs2;
	ld.global.u8 	%rs3, [%rd5];
	st.global.u8 	[%rd8+2], %rs3;
$L__BB0_3:
	ret;

}


// ===== COMPILED SASS (sm_100) =====

	.target	sm_100

	.elftype	@"ET_EXEC"


//--------------------- .note.nv.tkinfo           --------------------------
	.section	.note.nv.tkinfo,"",@"SHT_NOTE"
	.sectionflags	@"SHF_NOTE_NV_TKINFO"
	.tkinfo
        /*0018*/ 	.word	0x00000002
        /*0030*/ 	.string	""
        /*0030*/ 	.string	"ptxas"
        /*0030*/ 	.string	"Cuda compilation tools, release 13.0, V13.0.88"
        /*0030*/ 	.string	"Build cuda_13.0.r13.0/compiler.36424714_0"
        /*0030*/ 	.string	"-arch sm_100 -m 64 "



//--------------------- .note.nv.cuinfo           --------------------------
	.section	.note.nv.cuinfo,"",@"SHT_NOTE"
	.sectionflags	@"SHF_NOTE_NV_CUINFO"
        /*0018*/ 	.short	0x0002
        /*001a*/ 	.short	0x0064
        /*001c*/ 	.short	0x0082
	.zero		2


//--------------------- .nv.info                  --------------------------
	.section	.nv.info,"",@"SHT_CUDA_INFO"
	.align	4


	//----- nvinfo : EIATTR_REGCOUNT
	.align		4
        /*0000*/ 	.byte	0x04, 0x2f
        /*0002*/ 	.short	(.L_1 - .L_0)
	.align		4
.L_0:
        /*0004*/ 	.word	index@(_Z16copyTileToCanvasPhiiS_iiiiii)
        /*0008*/ 	.word	0x00000013


	//----- nvinfo : EIATTR_FRAME_SIZE
	.align		4
.L_1:
        /*000c*/ 	.byte	0x04, 0x11
        /*000e*/ 	.short	(.L_3 - .L_2)
	.align		4
.L_2:
        /*0010*/ 	.word	index@($__internal_0_$__cuda_sm3x_div_rn_noftz_f32_slowpath)
        /*0014*/ 	.word	0x00000000


	//----- nvinfo : EIATTR_FRAME_SIZE
	.align		4
.L_3:
        /*0018*/ 	.byte	0x04, 0x11
        /*001a*/ 	.short	(.L_5 - .L_4)
	.align		4
.L_4:
        /*001c*/ 	.word	index@(_Z16copyTileToCanvasPhiiS_iiiiii)
        /*0020*/ 	.word	0x00000000


	//----- nvinfo : EIATTR_MIN_STACK_SIZE
	.align		4
.L_5:
        /*0024*/ 	.byte	0x04, 0x12
        /*0026*/ 	.short	(.L_7 - .L_6)
	.align		4
.L_6:
        /*0028*/ 	.word	index@(_Z16copyTileToCanvasPhiiS_iiiiii)
        /*002c*/ 	.word	0x00000000
.L_7:


//--------------------- .nv.compat                --------------------------
	.section	.nv.compat,"",@"SHT_CUDA_COMPAT_INFO"
	.align	4
        /*0000*/ 	.byte	0x02, 0x09, 0x00, 0x00, 0x02, 0x02, 0x01, 0x00, 0x02, 0x05, 0x05, 0x00, 0x03, 0x07, 0x01, 0x01
        /*0010*/ 	.byte	0x02, 0x03, 0x00, 0x00, 0x02, 0x06, 0x01, 0x00, 0x04, 0x0b, 0x08, 0x00, 0x01, 0x00, 0x00, 0x00
        /*0020*/ 	.byte	0x00, 0x00, 0x00, 0x00


//--------------------- .nv.info._Z16copyTileToCanvasPhiiS_iiiiii --------------------------
	.section	.nv.info._Z16copyTileToCanvasPhiiS_iiiiii,"",@"SHT_CUDA_INFO"
	.sectionflags	@""
	.align	4


	//----- nvinfo : EIATTR_CUDA_API_VERSION
	.align		4
        /*0000*/ 	.byte	0x04, 0x37
        /*0002*/ 	.short	(.L_9 - .L_8)
.L_8:
        /*0004*/ 	.word	0x00000082


	//----- nvinfo : EIATTR_KPARAM_INFO
	.align		4
.L_9:
        /*0008*/ 	.byte	0x04, 0x17
        /*000a*/ 	.short	(.L_11 - .L_10)
.L_10:
        /*000c*/ 	.word	0x00000000
        /*0010*/ 	.short	0x0009
        /*0012*/ 	.short	0x002c
        /*0014*/ 	.byte	0x00, 0xf0, 0x11, 0x00


	//----- nvinfo : EIATTR_KPARAM_INFO
	.align		4
.L_11:
        /*0018*/ 	.byte	0x04, 0x17
        /*001a*/ 	.short	(.L_13 - .L_12)
.L_12:
        /*001c*/ 	.word	0x00000000
        /*0020*/ 	.short	0x0008
        /*0022*/ 	.short	0x0028
        /*0024*/ 	.byte	0x00, 0xf0, 0x11, 0x00


	//----- nvinfo : EIATTR_KPARAM_INFO
	.align		4
.L_13:
        /*0028*/ 	.byte	0x04, 0x17
        /*002a*/ 	.short	(.L_15 - .L_14)
.L_14:
        /*002c*/ 	.word	0x00000000
        /*0030*/ 	.short	0x0007
        /*0032*/ 	.short	0x0024
        /*0034*/ 	.byte	0x00, 0xf0, 0x11, 0x00


	//----- nvinfo : EIATTR_KPARAM_INFO
	.align		4
.L_15:
        /*0038*/ 	.byte	0x04, 0x17
        /*003a*/ 	.short	(.L_17 - .L_16)
.L_16:
        /*003c*/ 	.word	0x00000000
        /*0040*/ 	.short	0x0006
        /*0042*/ 	.short	0x0020
        /*0044*/ 	.byte	0x00, 0xf0, 0x11, 0x00


	//----- nvinfo : EIATTR_KPARAM_INFO
	.align		4
.L_17:
        /*0048*/ 	.byte	0x04, 0x17
        /*004a*/ 	.short	(.L_19 - .L_18)
.L_18:
        /*004c*/ 	.word	0x00000000
        /*0050*/ 	.short	0x0005
        /*0052*/ 	.short	0x001c
        /*0054*/ 	.byte	0x00, 0xf0, 0x11, 0x00


	//----- nvinfo : EIATTR_KPARAM_INFO
	.align		4
.L_19:
        /*0058*/ 	.byte	0x04, 0x17
        /*005a*/ 	.short	(.L_21 - .L_20)
.L_20:
        /*005c*/ 	.word	0x00000000
        /*0060*/ 	.short	0x0004
        /*0062*/ 	.short	0x0018
        /*0064*/ 	.byte	0x00, 0xf0, 0x11, 0x00


	//----- nvinfo : EIATTR_KPARAM_INFO
	.align		4
.L_21:
        /*0068*/ 	.byte	0x04, 0x17
        /*006a*/ 	.short	(.L_23 - .L_22)
.L_22:
        /*006c*/ 	.word	0x00000000
        /*0070*/ 	.short	0x0003
        /*0072*/ 	.short	0x0010
        /*0074*/ 	.byte	0x00, 0xf5, 0x21, 0x00


	//----- nvinfo : EIATTR_KPARAM_INFO
	.align		4
.L_23:
        /*0078*/ 	.byte	0x04, 0x17
        /*007a*/ 	.short	(.L_25 - .L_24)
.L_24:
        /*007c*/ 	.word	0x00000000
        /*0080*/ 	.short	0x0002
        /*0082*/ 	.short	0x000c
        /*0084*/ 	.byte	0x00, 0xf0, 0x11, 0x00


	//----- nvinfo : EIATTR_KPARAM_INFO
	.align		4
.L_25:
        /*0088*/ 	.byte	0x04, 0x17
        /*008a*/ 	.short	(.L_27 - .L_26)
.L_26:
        /*008c*/ 	.word	0x00000000
        /*0090*/ 	.short	0x0001
        /*0092*/ 	.short	0x0008
        /*0094*/ 	.byte	0x00, 0xf0, 0x11, 0x00


	//----- nvinfo : EIATTR_KPARAM_INFO
	.align		4
.L_27:
        /*0098*/ 	.byte	0x04, 0x17
        /*009a*/ 	.short	(.L_29 - .L_28)
.L_28:
        /*009c*/ 	.word	0x00000000
        /*00a0*/ 	.short	0x0000
        /*00a2*/ 	.short	0x0000
        /*00a4*/ 	.byte	0x00, 0xf5, 0x21, 0x00


	//----- nvinfo : EIATTR_SPARSE_MMA_MASK
	.align		4
.L_29:
        /*00a8*/ 	.byte	0x03, 0x50
        /*00aa*/ 	.short	0x0000


	//----- nvinfo : EIATTR_MAXREG_COUNT
	.align		4
        /*00ac*/ 	.byte	0x03, 0x1b
        /*00ae*/ 	.short	0x00ff


	//----- nvinfo : EIATTR_MERCURY_ISA_VERSION
	.align		4
        /*00b0*/ 	.byte	0x03, 0x5f
        /*00b2*/ 	.short	0x0101


	//----- nvinfo : EIATTR_VRC_CTA_INIT_COUNT
	.align		4
        /*00b4*/ 	.byte	0x02, 0x4a
	.zero		1
	.zero		1


	//----- nvinfo : EIATTR_EXIT_INSTR_OFFSETS
	.align		4
        /*00b8*/ 	.byte	0x04, 0x1c
        /*00ba*/ 	.short	(.L_31 - .L_30)


	//   ....[0]....
.L_30:
        /*00bc*/ 	.word	0x000000c0


	//   ....[1]....
        /*00c0*/ 	.word	0x00000130


	//   ....[2]....
        /*00c4*/ 	.word	0x000004c0


	//----- nvinfo : EIATTR_CRS_STACK_SIZE
	.align		4
.L_31:
        /*00c8*/ 	.byte	0x04, 0x1e
        /*00ca*/ 	.short	(.L_33 - .L_32)
.L_32:
        /*00cc*/ 	.word	0x00000000


	//----- nvinfo : EIATTR_CBANK_PARAM_SIZE
	.align		4
.L_33:
        /*00d0*/ 	.byte	0x03, 0x19
        /*00d2*/ 	.short	0x0030


	//----- nvinfo : EIATTR_PARAM_CBANK
	.align		4
        /*00d4*/ 	.byte	0x04, 0x0a
        /*00d6*/ 	.short	(.L_35 - .L_34)
	.align		4
.L_34:
        /*00d8*/ 	.word	index@(.nv.constant0._Z16copyTileToCanvasPhiiS_iiiiii)
        /*00dc*/ 	.short	0x0380
        /*00de*/ 	.short	0x0030


	//----- nvinfo : EIATTR_SW_WAR
	.align		4
.L_35:
        /*00e0*/ 	.byte	0x04, 0x36
        /*00e2*/ 	.short	(.L_37 - .L_36)
.L_36:
        /*00e4*/ 	.word	0x00000008
.L_37:


//--------------------- .nv.callgraph             --------------------------
	.section	.nv.callgraph,"",@"SHT_CUDA_CALLGRAPH"
	.align	4
	.sectionentsize	8
	.align		4
        /*0000*/ 	.word	0x00000000
	.align		4
        /*0004*/ 	.word	0xffffffff
	.align		4
        /*0008*/ 	.word	0x00000000
	.align		4
        /*000c*/ 	.word	0xfffffffe
	.align		4
        /*0010*/ 	.word	0x00000000
	.align		4
        /*0014*/ 	.word	0xfffffffd
	.align		4
        /*0018*/ 	.word	0x00000000
	.align		4
        /*001c*/ 	.word	0xfffffffc


//--------------------- .text._Z16copyTileToCanvasPhiiS_iiiiii --------------------------
	.section	.text._Z16copyTileToCanvasPhiiS_iiiiii,"ax",@progbits
	.align	128
        .global         _Z16copyTileToCanvasPhiiS_iiiiii
        .type           _Z16copyTileToCanvasPhiiS_iiiiii,@function
        .size           _Z16copyTileToCanvasPhiiS_iiiiii,(.L_x_11 - _Z16copyTileToCanvasPhiiS_iiiiii)
        .other          _Z16copyTileToCanvasPhiiS_iiiiii,@"STO_CUDA_ENTRY STV_DEFAULT"
_Z16copyTileToCanvasPhiiS_iiiiii:
.text._Z16copyTileToCanvasPhiiS_iiiiii:
[----:B------:R-:W-:Y:S01]  /*0000*/  LDC R1, c[0x0][0x37c] ;  /* 0x0000df00ff017b82 */ /* 0x000fe20000000800 */
[----:B------:R-:W0:Y:S07]  /*0010*/  S2R R5, SR_TID.Y ;  /* 0x0000000000057919 */ /* 0x000e2e0000002200 */
[----:B------:R-:W1:Y:S01]  /*0020*/  LDC R4, c[0x0][0x360] ;  /* 0x0000d800ff047b82 */ /* 0x000e620000000800 */
[----:B------:R-:W2:Y:S01]  /*0030*/  LDCU.64 UR6, c[0x0][0x3a8] ;  /* 0x00007500ff0677ac */ /* 0x000ea20008000a00 */
[----:B------:R-:W1:Y:S06]  /*0040*/  S2R R3, SR_TID.X ;  /* 0x0000000000037919 */ /* 0x000e6c0000002100 */
[----:B------:R-:W0:Y:S08]  /*0050*/  S2UR UR5, SR_CTAID.Y ;  /* 0x00000000000579c3 */ /* 0x000e300000002600 */
[----:B------:R-:W0:Y:S08]  /*0060*/  LDC R6, c[0x0][0x364] ;  /* 0x0000d900ff067b82 */ /* 0x000e300000000800 */
[----:B------:R-:W1:Y:S01]  /*0070*/  S2UR UR4, SR_CTAID.X ;  /* 0x00000000000479c3 */ /* 0x000e620000002500 */
[----:B0-----:R-:W-:-:S05]  /*0080*/  IMAD R6, R6, UR5, R5 ;  /* 0x0000000506067c24 */ /* 0x001fca000f8e0205 */
[----:B--2---:R-:W-:Y:S01]  /*0090*/  ISETP.GE.AND P0, PT, R6, UR7, PT ;  /* 0x0000000706007c0c */ /* 0x004fe2000bf06270 */
[----:B-1----:R-:W-:-:S05]  /*00a0*/  IMAD R4, R4, UR4, R3 ;  /* 0x0000000404047c24 */ /* 0x002fca000f8e0203 */
[----:B------:R-:W-:-:S13]  /*00b0*/  ISETP.GE.OR P0, PT, R4, UR6, P0 ;  /* 0x0000000604007c0c */ /* 0x000fda0008706670 */
[----:B------:R-:W-:Y:S05]  /*00c0*/  @P0 EXIT ;  /* 0x000000000000094d */ /* 0x000fea0003800000 */
[----:B------:R-:W0:Y:S01]  /*00d0*/  LDCU.64 UR4, c[0x0][0x3a0] ;  /* 0x00007400ff0477ac */ /* 0x000e220008000a00 */
[----:B------:R-:W1:Y:S01]  /*00e0*/  LDCU.64 UR8, c[0x0][0x388] ;  /* 0x00007100ff0877ac */ /* 0x000e620008000a00 */
[----:B0-----:R-:W-:Y:S02]  /*00f0*/  VIADD R5, R6, UR5 ;  /* 0x0000000506057c36 */ /* 0x001fe40008000000 */
[----:B------:R-:W-:-:S03]  /*0100*/  VIADD R2, R4, UR4 ;  /* 0x0000000404027c36 */ /* 0x000fc60008000000 */
[----:B-1----:R-:W-:-:S04]  /*0110*/  ISETP.GE.AND P0, PT, R5, UR9, PT ;  /* 0x0000000905007c0c */ /* 0x002fc8000bf06270 */
[----:B------:R-:W-:-:S13]  /*0120*/  ISETP.GE.OR P0, PT, R2, UR8, P0 ;  /* 0x0000000802007c0c */ /* 0x000fda0008706670 */
[----:B------:R-:W-:Y:S05]  /*0130*/  @P0 EXIT ;  /* 0x000000000000094d */ /* 0x000fea0003800000 */
[----:B------:R-:W0:Y:S01]  /*0140*/  LDCU UR4, c[0x0][0x398] ;  /* 0x00007300ff0477ac */ /* 0x000e220008000800 */
[----:B------:R-:W-:-:S04]  /*0150*/  I2FP.F32.S32 R3, UR6 ;  /* 0x0000000600037c45 */ /* 0x000fc80008201400 */
[----:B------:R-:W1:Y:S01]  /*0160*/  MUFU.RCP R8, R3 ;  /* 0x0000000300087308 */ /* 0x000e620000001000 */
[----:B0-----:R-:W-:-:S07]  /*0170*/  I2FP.F32.S32 R0, UR4 ;  /* 0x0000000400007c45 */ /* 0x001fce0008201400 */
[----:B------:R-:W0:Y:S01]  /*0180*/  FCHK P0, R0, R3 ;  /* 0x0000000300007302 */ /* 0x000e220000000000 */
[----:B-1----:R-:W-:-:S04]  /*0190*/  FFMA R7, -R3, R8, 1 ;  /* 0x3f80000003077423 */ /* 0x002fc80000000108 */
[----:B------:R-:W-:-:S04]  /*01a0*/  FFMA R7, R8, R7, R8 ;  /* 0x0000000708077223 */ /* 0x000fc80000000008 */
[----:B------:R-:W-:-:S04]  /*01b0*/  FFMA R8, R0, R7, RZ ;  /* 0x0000000700087223 */ /* 0x000fc800000000ff */
[----:B------:R-:W-:-:S04]  /*01c0*/  FFMA R9, -R3, R8, R0 ;  /* 0x0000000803097223 */ /* 0x000fc80000000100 */
[----:B------:R-:W-:Y:S01]  /*01d0*/  FFMA R7, R7, R9, R8 ;  /* 0x0000000907077223 */ /* 0x000fe20000000008 */
[----:B0-----:R-:W-:Y:S06]  /*01e0*/  @!P0 BRA `(.L_x_0) ;  /* 0x00000000000c8947 */ /* 0x001fec0003800000 */
[----:B------:R-:W-:-:S07]  /*01f0*/  MOV R8, 0x210 ;  /* 0x0000021000087802 */ /* 0x000fce0000000f00 */
[----:B------:R-:W-:Y:S05]  /*0200*/  CALL.REL.NOINC `($__internal_0_$__cuda_sm3x_div_rn_noftz_f32_slowpath) ;  /* 0x0000000000b07944 */ /* 0x000fea0003c00000 */
[----:B------:R-:W-:-:S07]  /*0210*/  IMAD.MOV.U32 R7, RZ, RZ, R0 ;  /* 0x000000ffff077224 */ /* 0x000fce00078e0000 */
.L_x_0:
[----:B------:R-:W0:Y:S02]  /*0220*/  LDCU UR4, c[0x0][0x3ac] ;  /* 0x00007580ff0477ac */ /* 0x000e240008000800 */
[----:B0-----:R-:W-:Y:S01]  /*0230*/  I2FP.F32.U32 R3, UR4 ;  /* 0x0000000400037c45 */ /* 0x001fe20008201000 */
[----:B------:R-:W0:Y:S03]  /*0240*/  LDCU UR4, c[0x0][0x39c] ;  /* 0x00007380ff0477ac */ /* 0x000e260008000800 */
[----:B------:R-:W1:Y:S01]  /*0250*/  MUFU.RCP R8, R3 ;  /* 0x0000000300087308 */ /* 0x000e620000001000 */
[----:B0-----:R-:W-:Y:S01]  /*0260*/  I2FP.F32.S32 R0, UR4 ;  /* 0x0000000400007c45 */ /* 0x001fe20008201400 */
[----:B------:R-:W0:Y:S01]  /*0270*/  LDCU.64 UR4, c[0x0][0x358] ;  /* 0x00006b00ff0477ac */ /* 0x000e220008000a00 */
[----:B-1----:R-:W-:-:S05]  /*0280*/  FFMA R9, -R3, R8, 1 ;  /* 0x3f80000003097423 */ /* 0x002fca0000000108 */
[----:B------:R-:W1:Y:S01]  /*0290*/  FCHK P0, R0, R3 ;  /* 0x0000000300007302 */ /* 0x000e620000000000 */
[----:B------:R-:W-:-:S04]  /*02a0*/  FFMA R9, R8, R9, R8 ;  /* 0x0000000908097223 */ /* 0x000fc80000000008 */
[----:B------:R-:W-:-:S04]  /*02b0*/  FFMA R8, R0, R9, RZ ;  /* 0x0000000900087223 */ /* 0x000fc800000000ff */
[----:B------:R-:W-:-:S04]  /*02c0*/  FFMA R10, -R3, R8, R0 ;  /* 0x00000008030a7223 */ /* 0x000fc80000000100 */
[----:B------:R-:W-:Y:S01]  /*02d0*/  FFMA R8, R9, R10, R8 ;  /* 0x0000000a09087223 */ /* 0x000fe20000000008 */
[----:B01----:R-:W-:Y:S06]  /*02e0*/  @!P0 BRA `(.L_x_1) ;  /* 0x00000000000c8947 */ /* 0x003fec0003800000 */
[----:B------:R-:W-:-:S07]  /*02f0*/  MOV R8, 0x310 ;  /* 0x0000031000087802 */ /* 0x000fce0000000f00 */
[----:B------:R-:W-:Y:S05]  /*0300*/  CALL.REL.NOINC `($__internal_0_$__cuda_sm3x_div_rn_noftz_f32_slowpath) ;  /* 0x0000000000707944 */ /* 0x000fea0003c00000 */
[----:B------:R-:W-:-:S07]  /*0310*/  IMAD.MOV.U32 R8, RZ, RZ, R0 ;  /* 0x000000ffff087224 */ /* 0x000fce00078e0000 */
.L_x_1:
[----:B------:R-:W-:Y:S01]  /*0320*/  I2FP.F32.U32 R3, R6 ;  /* 0x0000000600037245 */ /* 0x000fe20000201000 */
[----:B------:R-:W0:Y:S01]  /*0330*/  LDC.64 R10, c[0x0][0x398] ;  /* 0x0000e600ff0a7b82 */ /* 0x000e220000000a00 */
[----:B------:R-:W-:Y:S01]  /*0340*/  I2FP.F32.S32 R4, R4 ;  /* 0x0000000400047245 */ /* 0x000fe20000201400 */
[----:B------:R-:W1:Y:S02]  /*0350*/  LDCU UR8, c[0x0][0x388] ;  /* 0x00007100ff0877ac */ /* 0x000e640008000800 */
[----:B------:R-:W-:Y:S02]  /*0360*/  FMUL R8, R3, R8 ;  /* 0x0000000803087220 */ /* 0x000fe40000400000 */
[----:B------:R-:W-:Y:S01]  /*0370*/  FMUL R4, R4, R7 ;  /* 0x0000000704047220 */ /* 0x000fe20000400000 */
[----:B------:R-:W2:Y:S01]  /*0380*/  LDCU.64 UR6, c[0x0][0x380] ;  /* 0x00007000ff0677ac */ /* 0x000ea20008000a00 */
[----:B------:R-:W3:Y:S02]  /*0390*/  LDC.64 R6, c[0x0][0x390] ;  /* 0x0000e400ff067b82 */ /* 0x000ee40000000a00 */
[----:B------:R-:W0:Y:S08]  /*03a0*/  F2I.TRUNC.NTZ R8, R8 ;  /* 0x0000000800087305 */ /* 0x000e30000020f100 */
[----:B------:R-:W4:Y:S01]  /*03b0*/  F2I.TRUNC.NTZ R3, R4 ;  /* 0x0000000400037305 */ /* 0x000f22000020f100 */
[----:B0-----:R-:W-:-:S02]  /*03c0*/  VIADDMNMX R0, R11, 0xffffffff, R8, PT ;  /* 0xffffffff0b007846 */ /* 0x001fc40003800108 */
[----:B----4-:R-:W-:-:S05]  /*03d0*/  VIADDMNMX R3, R10, 0xffffffff, R3, PT ;  /* 0xffffffff0a037846 */ /* 0x010fca0003800103 */
[----:B------:R-:W-:-:S04]  /*03e0*/  IMAD R0, R0, R10, R3 ;  /* 0x0000000a00007224 */ /* 0x000fc800078e0203 */
[----:B------:R-:W-:-:S05]  /*03f0*/  IMAD R0, R0, 0x3, RZ ;  /* 0x0000000300007824 */ /* 0x000fca00078e02ff */
[----:B---3--:R-:W-:-:S04]  /*0400*/  IADD3 R6, P0, PT, R0, R6, RZ ;  /* 0x0000000600067210 */ /* 0x008fc80007f1e0ff */
[----:B------:R-:W-:-:S05]  /*0410*/  LEA.HI.X.SX32 R7, R0, R7, 0x1, P0 ;  /* 0x0000000700077211 */ /* 0x000fca00000f0eff */
[----:B------:R-:W3:Y:S01]  /*0420*/  LDG.E.U8 R9, desc[UR4][R6.64+0x2] ;  /* 0x0000020406097981 */ /* 0x000ee2000c1e1100 */
[----:B-1----:R-:W-:-:S04]  /*0430*/  IMAD R2, R5, UR8, R2 ;  /* 0x0000000805027c24 */ /* 0x002fc8000f8e0202 */
[----:B------:R-:W-:-:S05]  /*0440*/  IMAD R0, R2, 0x3, RZ ;  /* 0x0000000302007824 */ /* 0x000fca00078e02ff */
[----:B--2---:R-:W-:-:S04]  /*0450*/  IADD3 R2, P0, PT, R0, UR6, RZ ;  /* 0x0000000600027c10 */ /* 0x004fc8000ff1e0ff */
[----:B------:R-:W-:-:S05]  /*0460*/  LEA.HI.X.SX32 R3, R0, UR7, 0x1, P0 ;  /* 0x0000000700037c11 */ /* 0x000fca00080f0eff */
[----:B---3--:R-:W-:Y:S04]  /*0470*/  STG.E.U8 desc[UR4][R2.64], R9 ;  /* 0x0000000902007986 */ /* 0x008fe8000c101104 */
[----:B------:R-:W2:Y:S04]  /*0480*/  LDG.E.U8 R5, desc[UR4][R6.64+0x1] ;  /* 0x0000010406057981 */ /* 0x000ea8000c1e1100 */
[----:B--2---:R-:W-:Y:S04]  /*0490*/  STG.E.U8 desc[UR4][R2.64+0x1], R5 ;  /* 0x0000010502007986 */ /* 0x004fe8000c101104 */
[----:B------:R-:W2:Y:S04]  /*04a0*/  LDG.E.U8 R11, desc[UR4][R6.64] ;  /* 0x00000004060b7981 */ /* 0x000ea8000c1e1100 */
[----:B--2---:R-:W-:Y:S01]  /*04b0*/  STG.E.U8 desc[UR4][R2.64+0x2], R11 ;  /* 0x0000020b02007986 */ /* 0x004fe2000c101104 */
[----:B------:R-:W-:Y:S05]  /*04c0*/  EXIT ;  /* 0x000000000000794d */ /* 0x000fea0003800000 */
        .weak           $__internal_0_$__cuda_sm3x_div_rn_noftz_f32_slowpath
        .type           $__internal_0_$__cuda_sm3x_div_rn_noftz_f32_slowpath,@function
        .size           $__internal_0_$__cuda_sm3x_div_rn_noftz_f32_slowpath,(.L_x_11 - $__internal_0_$__cuda_sm3x_div_rn_noftz_f32_slowpath)
$__internal_0_$__cuda_sm3x_div_rn_noftz_f32_slowpath:
[----:B------:R-:W-:Y:S02]  /*04d0*/  SHF.R.U32.HI R10, RZ, 0x17, R3 ;  /* 0x00000017ff0a7819 */ /* 0x000fe40000011603 */
[----:B------:R-:W-:Y:S02]  /*04e0*/  SHF.R.U32.HI R9, RZ, 0x17, R0 ;  /* 0x00000017ff097819 */ /* 0x000fe40000011600 */
[----:B------:R-:W-:Y:S02]  /*04f0*/  LOP3.LUT R14, R10, 0xff, RZ, 0xc0, !PT ;  /* 0x000000ff0a0e7812 */ /* 0x000fe400078ec0ff */
[----:B------:R-:W-:-:S03]  /*0500*/  LOP3.LUT R12, R9, 0xff, RZ, 0xc0, !PT ;  /* 0x000000ff090c7812 */ /* 0x000fc600078ec0ff */
[----:B------:R-:W-:Y:S02]  /*0510*/  VIADD R11, R14, 0xffffffff ;  /* 0xffffffff0e0b7836 */ /* 0x000fe40000000000 */
[----:B------:R-:W-:-:S03]  /*0520*/  VIADD R10, R12, 0xffffffff ;  /* 0xffffffff0c0a7836 */ /* 0x000fc60000000000 */
[----:B------:R-:W-:-:S04]  /*0530*/  ISETP.GT.U32.AND P0, PT, R11, 0xfd, PT ;  /* 0x000000fd0b00780c */ /* 0x000fc80003f04070 */
[----:B------:R-:W-:-:S13]  /*0540*/  ISETP.GT.U32.OR P0, PT, R10, 0xfd, P0 ;  /* 0x000000fd0a00780c */ /* 0x000fda0000704470 */
[----:B------:R-:W-:Y:S01]  /*0550*/  @!P0 IMAD.MOV.U32 R9, RZ, RZ, RZ ;  /* 0x000000ffff098224 */ /* 0x000fe200078e00ff */
[----:B------:R-:W-:Y:S06]  /*0560*/  @!P0 BRA `(.L_x_2) ;  /* 0x00000000005c8947 */ /* 0x000fec0003800000 */
[----:B------:R-:W-:Y:S02]  /*0570*/  FSETP.GTU.FTZ.AND P0, PT, |R0|, +INF , PT ;  /* 0x7f8000000000780b */ /* 0x000fe40003f1c200 */
[----:B------:R-:W-:-:S04]  /*0580*/  FSETP.GTU.FTZ.AND P1, PT, |R3|, +INF , PT ;  /* 0x7f8000000300780b */ /* 0x000fc80003f3c200 */
[----:B------:R-:W-:-:S13]  /*0590*/  PLOP3.LUT P0, PT, P0, P1, PT, 0xf8, 0x8f ;  /* 0x00000000008f781c */ /* 0x000fda0000703f70 */
[----:B------:R-:W-:Y:S05]  /*05a0*/  @P0 BRA `(.L_x_3) ;  /* 0x0000000400440947 */ /* 0x000fea0003800000 */
[----:B------:R-:W-:-:S13]  /*05b0*/  LOP3.LUT P0, RZ, R3, 0x7fffffff, R0, 0xc8, !PT ;  /* 0x7fffffff03ff7812 */ /* 0x000fda000780c800 */
[----:B------:R-:W-:Y:S05]  /*05c0*/  @!P0 BRA `(.L_x_4) ;  /* 0x0000000400348947 */ /* 0x000fea0003800000 */
[C---:B------:R-:W-:Y:S02]  /*05d0*/  FSETP.NEU.FTZ.AND P2, PT, |R0|.reuse, +INF , PT ;  /* 0x7f8000000000780b */ /* 0x040fe40003f5d200 */
[----:B------:R-:W-:Y:S02]  /*05e0*/  FSETP.NEU.FTZ.AND P1, PT, |R3|, +INF , PT ;  /* 0x7f8000000300780b */ /* 0x000fe40003f3d200 */
[----:B------:R-:W-:-:S11]  /*05f0*/  FSETP.NEU.FTZ.AND P0, PT, |R0|, +INF , PT ;  /* 0x7f8000000000780b */ /* 0x000fd60003f1d200 */
[----:B------:R-:W-:Y:S05]  /*0600*/  @!P1 BRA !P2, `(.L_x_4) ;  /* 0x0000000400249947 */ /* 0x000fea0005000000 */
[----:B------:R-:W-:-:S04]  /*0610*/  LOP3.LUT P2, RZ, R0, 0x7fffffff, RZ, 0xc0, !PT ;  /* 0x7fffffff00ff7812 */ /* 0x000fc8000784c0ff */
[----:B------:R-:W-:-:S13]  /*0620*/  PLOP3.LUT P1, PT, P1, P2, PT, 0x2f, 0xf2 ;  /* 0x0000000000f2781c */ /* 0x000fda0000f24577 */
[----:B------:R-:W-:Y:S05]  /*0630*/  @P1 BRA `(.L_x_5) ;  /* 0x0000000400101947 */ /* 0x000fea0003800000 */
[----:B------:R-:W-:-:S04]  /*0640*/  LOP3.LUT P1, RZ, R3, 0x7fffffff, RZ, 0xc0, !PT ;  /* 0x7fffffff03ff7812 */ /* 0x000fc8000782c0ff */
[----:B------:R-:W-:-:S13]  /*0650*/  PLOP3.LUT P0, PT, P0, P1, PT, 0x2f, 0xf2 ;  /* 0x0000000000f2781c */ /* 0x000fda0000702577 */
[----:B------:R-:W-:Y:S05]  /*0660*/  @P0 BRA `(.L_x_6) ;  /* 0x0000000000f80947 */ /* 0x000fea0003800000 */
[----:B------:R-:W-:Y:S02]  /*0670*/  ISETP.GE.AND P0, PT, R10, RZ, PT ;  /* 0x000000ff0a00720c */ /* 0x000fe40003f06270 */
[----:B------:R-:W-:-:S11]  /*0680*/  ISETP.GE.AND P1, PT, R11, RZ, PT ;  /* 0x000000ff0b00720c */ /* 0x000fd60003f26270 */
[----:B------:R-:W-:Y:S02]  /*0690*/  @P0 IMAD.MOV.U32 R9, RZ, RZ, RZ ;  /* 0x000000ffff090224 */ /* 0x000fe400078e00ff */
[----:B------:R-:W-:Y:S01]  /*06a0*/  @!P0 FFMA R0, R0, 1.84467440737095516160e+19, RZ ;  /* 0x5f80000000008823 */ /* 0x000fe200000000ff */
[----:B------:R-:W-:Y:S02]  /*06b0*/  @!P0 IMAD.MOV.U32 R9, RZ, RZ, -0x40 ;  /* 0xffffffc0ff098424 */ /* 0x000fe400078e00ff */
[----:B------:R-:W-:Y:S02]  /*06c0*/  @!P1 FFMA R3, R3, 1.84467440737095516160e+19, RZ ;  /* 0x5f80000003039823 */ /* 0x000fe400000000ff */
[----:B------:R-:W-:-:S07]  /*06d0*/  @!P1 VIADD R9, R9, 0x40 ;  /* 0x0000004009099836 */ /* 0x000fce0000000000 */
.L_x_2:
[----:B------:R-:W-:-:S05]  /*06e0*/  LEA R10, R14, 0xc0800000, 0x17 ;  /* 0xc08000000e0a7811 */ /* 0x000fca00078eb8ff */
[----:B------:R-:W-:Y:S02]  /*06f0*/  IMAD.IADD R10, R3, 0x1, -R10 ;  /* 0x00000001030a7824 */ /* 0x000fe400078e0a0a */
[----:B------:R-:W-:Y:S02]  /*0700*/  VIADD R3, R12, 0xffffff81 ;  /* 0xffffff810c037836 */ /* 0x000fe40000000000 */
[----:B------:R0:W1:Y:S01]  /*0710*/  MUFU.RCP R11, R10 ;  /* 0x0000000a000b7308 */ /* 0x0000620000001000 */
[----:B------:R-:W-:Y:S01]  /*0720*/  FADD.FTZ R13, -R10, -RZ ;  /* 0x800000ff0a0d7221 */ /* 0x000fe20000010100 */
[C---:B------:R-:W-:Y:S01]  /*0730*/  IMAD R0, R3.reuse, -0x800000, R0 ;  /* 0xff80000003007824 */ /* 0x040fe200078e0200 */
[----:B0-----:R-:W-:-:S05]  /*0740*/  IADD3 R10, PT, PT, R3, 0x7f, -R14 ;  /* 0x0000007f030a7810 */ /* 0x001fca0007ffe80e */
[----:B------:R-:W-:Y:S02]  /*0750*/  IMAD.IADD R10, R10, 0x1, R9 ;  /* 0x000000010a0a7824 */ /* 0x000fe400078e0209 */
[----:B-1----:R-:W-:-:S04]  /*0760*/  FFMA R12, R11, R13, 1 ;  /* 0x3f8000000b0c7423 */ /* 0x002fc8000000000d */
[----:B------:R-:W-:-:S04]  /*0770*/  FFMA R16, R11, R12, R11 ;  /* 0x0000000c0b107223 */ /* 0x000fc8000000000b */
[----:B------:R-:W-:-:S04]  /*0780*/  FFMA R11, R0, R16, RZ ;  /* 0x00000010000b7223 */ /* 0x000fc800000000ff */
[----:B------:R-:W-:-:S04]  /*0790*/  FFMA R12, R13, R11, R0 ;  /* 0x0000000b0d0c7223 */ /* 0x000fc80000000000 */
[----:B------:R-:W-:-:S04]  /*07a0*/  FFMA R11, R16, R12, R11 ;  /* 0x0000000c100b7223 */ /* 0x000fc8000000000b */
[----:B------:R-:W-:-:S04]  /*07b0*/  FFMA R12, R13, R11, R0 ;  /* 0x0000000b0d0c7223 */ /* 0x000fc80000000000 */
[----:B------:R-:W-:-:S05]  /*07c0*/  FFMA R0, R16, R12, R11 ;  /* 0x0000000c10007223 */ /* 0x000fca000000000b */
[----:B------:R-:W-:-:S04]  /*07d0*/  SHF.R.U32.HI R3, RZ, 0x17, R0 ;  /* 0x00000017ff037819 */ /* 0x000fc80000011600 */
[----:B------:R-:W-:-:S05]  /*07e0*/  LOP3.LUT R3, R3, 0xff, RZ, 0xc0, !PT ;  /* 0x000000ff03037812 */ /* 0x000fca00078ec0ff */
[----:B------:R-:W-:-:S04]  /*07f0*/  IMAD.IADD R13, R3, 0x1, R10 ;  /* 0x00000001030d7824 */ /* 0x000fc800078e020a */
[----:B------:R-:W-:-:S05]  /*0800*/  VIADD R3, R13, 0xffffffff ;  /* 0xffffffff0d037836 */ /* 0x000fca0000000000 */
[----:B------:R-:W-:-:S13]  /*0810*/  ISETP.GE.U32.AND P0, PT, R3, 0xfe, PT ;  /* 0x000000fe0300780c */ /* 0x000fda0003f06070 */
[----:B------:R-:W-:Y:S05]  /*0820*/  @!P0 BRA `(.L_x_7) ;  /* 0x0000000000808947 */ /* 0x000fea0003800000 */
[----:B------:R-:W-:-:S13]  /*0830*/  ISETP.GT.AND P0, PT, R13, 0xfe, PT ;  /* 0x000000fe0d00780c */ /* 0x000fda0003f04270 */
[----:B------:R-:W-:Y:S05]  /*0840*/  @P0 BRA `(.L_x_8) ;  /* 0x00000000006c0947 */ /* 0x000fea0003800000 */
[----:B------:R-:W-:-:S13]  /*0850*/  ISETP.GE.AND P0, PT, R13, 0x1, PT ;  /* 0x000000010d00780c */ /* 0x000fda0003f06270 */
[----:B------:R-:W-:Y:S05]  /*0860*/  @P0 BRA `(.L_x_9) ;  /* 0x0000000000980947 */ /* 0x000fea0003800000 */
[----:B------:R-:W-:Y:S02]  /*0870*/  ISETP.GE.AND P0, PT, R13, -0x18, PT ;  /* 0xffffffe80d00780c */ /* 0x000fe40003f06270 */
[----:B------:R-:W-:-:S11]  /*0880*/  LOP3.LUT R0, R0, 0x80000000, RZ, 0xc0, !PT ;  /* 0x8000000000007812 */ /* 0x000fd600078ec0ff */
[----:B------:R-:W-:Y:S05]  /*0890*/  @!P0 BRA `(.L_x_9) ;  /* 0x00000000008c8947 */ /* 0x000fea0003800000 */
[CCC-:B------:R-:W-:Y:S01]  /*08a0*/  FFMA.RZ R3, R16.reuse, R12.reuse, R11.reuse ;  /* 0x0000000c10037223 */ /* 0x1c0fe2000000c00b */
[CCC-:B------:R-:W-:Y:S01]  /*08b0*/  FFMA.RM R10, R16.reuse, R12.reuse, R11.reuse ;  /* 0x0000000c100a7223 */ /* 0x1c0fe2000000400b */
[C---:B------:R-:W-:Y:S02]  /*08c0*/  ISETP.NE.AND P2, PT, R13.reuse, RZ, PT ;  /* 0x000000ff0d00720c */ /* 0x040fe40003f45270 */
[----:B------:R-:W-:Y:S02]  /*08d0*/  ISETP.NE.AND P1, PT, R13, RZ, PT ;  /* 0x000000ff0d00720c */ /* 0x000fe40003f25270 */
[----:B------:R-:W-:Y:S01]  /*08e0*/  LOP3.LUT R9, R3, 0x7fffff, RZ, 0xc0, !PT ;  /* 0x007fffff03097812 */ /* 0x000fe200078ec0ff */
[----:B------:R-:W-:Y:S01]  /*08f0*/  FFMA.RP R3, R16, R12, R11 ;  /* 0x0000000c10037223 */ /* 0x000fe2000000800b */
[----:B------:R-:W-:Y:S02]  /*0900*/  VIADD R12, R13, 0x20 ;  /* 0x000000200d0c7836 */ /* 0x000fe40000000000 */
[----:B------:R-:W-:Y:S01]  /*0910*/  LOP3.LUT R9, R9, 0x800000, RZ, 0xfc, !PT ;  /* 0x0080000009097812 */ /* 0x000fe200078efcff */
[----:B------:R-:W-:Y:S01]  /*0920*/  IMAD.MOV R11, RZ, RZ, -R13 ;  /* 0x000000ffff0b7224 */ /* 0x000fe200078e0a0d */
[----:B------:R-:W-:-:S02]  /*0930*/  FSETP.NEU.FTZ.AND P0, PT, R3, R10, PT ;  /* 0x0000000a0300720b */ /* 0x000fc40003f1d000 */
[----:B------:R-:W-:Y:S02]  /*0940*/  SHF.L.U32 R12, R9, R12, RZ ;  /* 0x0000000c090c7219 */ /* 0x000fe400000006ff */
[----:B------:R-:W-:Y:S02]  /*0950*/  SEL R10, R11, RZ, P2 ;  /* 0x000000ff0b0a7207 */ /* 0x000fe40001000000 */
[----:B------:R-:W-:Y:S02]  /*0960*/  ISETP.NE.AND P1, PT, R12, RZ, P1 ;  /* 0x000000ff0c00720c */ /* 0x000fe40000f25270 */
[----:B------:R-:W-:Y:S02]  /*0970*/  SHF.R.U32.HI R10, RZ, R10, R9 ;  /* 0x0000000aff0a7219 */ /* 0x000fe40000011609 */
[----:B------:R-:W-:Y:S02]  /*0980*/  PLOP3.LUT P0, PT, P0, P1, PT, 0xf8, 0x8f ;  /* 0x00000000008f781c */ /* 0x000fe40000703f70 */
[----:B------:R-:W-:-:S02]  /*0990*/  SHF.R.U32.HI R12, RZ, 0x1, R10 ;  /* 0x00000001ff0c7819 */ /* 0x000fc4000001160a */
[----:B------:R-:W-:-:S04]  /*09a0*/  SEL R3, RZ, 0x1, !P0 ;  /* 0x00000001ff037807 */ /* 0x000fc80004000000 */
[----:B------:R-:W-:-:S04]  /*09b0*/  LOP3.LUT R3, R3, 0x1, R12, 0xf8, !PT ;  /* 0x0000000103037812 */ /* 0x000fc800078ef80c */
[----:B------:R-:W-:-:S05]  /*09c0*/  LOP3.LUT R3, R3, R10, RZ, 0xc0, !PT ;  /* 0x0000000a03037212 */ /* 0x000fca00078ec0ff */
[----:B------:R-:W-:-:S05]  /*09d0*/  IMAD.IADD R3, R12, 0x1, R3 ;  /* 0x000000010c037824 */ /* 0x000fca00078e0203 */
[----:B------:R-:W-:Y:S01]  /*09e0*/  LOP3.LUT R0, R3, R0, RZ, 0xfc, !PT ;  /* 0x0000000003007212 */ /* 0x000fe200078efcff */
[----:B------:R-:W-:Y:S06]  /*09f0*/  BRA `(.L_x_9) ;  /* 0x0000000000347947 */ /* 0x000fec0003800000 */
.L_x_8:
[----:B------:R-:W-:-:S04]  /*0a00*/  LOP3.LUT R0, R0, 0x80000000, RZ, 0xc0, !PT ;  /* 0x8000000000007812 */ /* 0x000fc800078ec0ff */
[----:B------:R-:W-:Y:S01]  /*0a10*/  LOP3.LUT R0, R0, 0x7f800000, RZ, 0xfc, !PT ;  /* 0x7f80000000007812 */ /* 0x000fe200078efcff */
[----:B------:R-:W-:Y:S06]  /*0a20*/  BRA `(.L_x_9) ;  /* 0x0000000000287947 */ /* 0x000fec0003800000 */
.L_x_7:
[----:B------:R-:W-:Y:S01]  /*0a30*/  IMAD R0, R10, 0x800000, R0 ;  /* 0x008000000a007824 */ /* 0x000fe200078e0200 */
[----:B------:R-:W-:Y:S06]  /*0a40*/  BRA `(.L_x_9) ;  /* 0x0000000000207947 */ /* 0x000fec0003800000 */
.L_x_6:
[----:B------:R-:W-:-:S04]  /*0a50*/  LOP3.LUT R0, R3, 0x80000000, R0, 0x48, !PT ;  /* 0x8000000003007812 */ /* 0x000fc800078e4800 */
[----:B------:R-:W-:Y:S01]  /*0a60*/  LOP3.LUT R0, R0, 0x7f800000, RZ, 0xfc, !PT ;  /* 0x7f80000000007812 */ /* 0x000fe200078efcff */
[----:B------:R-:W-:Y:S06]  /*0a70*/  BRA `(.L_x_9) ;  /* 0x0000000000147947 */ /* 0x000fec0003800000 */
.L_x_5:
[----:B------:R-:W-:Y:S01]  /*0a80*/  LOP3.LUT R0, R3, 0x80000000, R0, 0x48, !PT ;  /* 0x8000000003007812 */ /* 0x000fe200078e4800 */
[----:B------:R-:W-:Y:S06]  /*0a90*/  BRA `(.L_x_9) ;  /* 0x00000000000c7947 */ /* 0x000fec0003800000 */
.L_x_4:
[----:B------:R-:W0:Y:S01]  /*0aa0*/  MUFU.RSQ R0, -QNAN ;  /* 0xffc0000000007908 */ /* 0x000e220000001400 */
[----:B------:R-:W-:Y:S05]  /*0ab0*/  BRA `(.L_x_9) ;  /* 0x0000000000047947 */ /* 0x000fea0003800000 */
.L_x_3:
[----:B------:R-:W-:-:S07]  /*0ac0*/  FADD.FTZ R0, R0, R3 ;  /* 0x0000000300007221 */ /* 0x000fce0000010000 */
.L_x_9:
[----:B------:R-:W-:-:S04]  /*0ad0*/  IMAD.MOV.U32 R9, RZ, RZ, 0x0 ;  /* 0x00000000ff097424 */ /* 0x000fc800078e00ff */
[----:B0-----:R-:W-:Y:S05]  /*0ae0*/  RET.REL.NODEC R8 `(_Z16copyTileToCanvasPhiiS_iiiiii) ;  /* 0xfffffff408447950 */ /* 0x001fea0003c3ffff */
.L_x_10:
[----:B------:R-:W-:-:S00]  /*0af0*/  BRA `(.L_x_10) ;  /* 0xfffffffc00fc7947 */ /* 0x000fc0000383ffff */
[----:B------:R-:W-:-:S00]  /*0b00*/  NOP ;  /* 0x0000000000007918 */ /* 0x000fc00000000000 */
[----:B------:R-:W-:-:S00]  /*0b10*/  NOP ;  /* 0x0000000000007918 */ /* 0x000fc00000000000 */
[----:B------:R-:W-:-:S00]  /*0b20*/  NOP ;  /* 0x0000000000007918 */ /* 0x000fc00000000000 */
[----:B------:R-:W-:-:S00]  /*0b30*/  NOP ;  /* 0x0000000000007918 */ /* 0x000fc00000000000 */
[----:B------:R-:W-:-:S00]  /*0b40*/  NOP ;  /* 0x0000000000007918 */ /* 0x000fc00000000000 */
[----:B------:R-:W-:-:S00]  /*0b50*/  NOP ;  /* 0x0000000000007918 */ /* 0x000fc00000000000 */
[----:B------:R-:W-:-:S00]  /*0b60*/  NOP ;  /* 0x0000000000007918 */ /* 0x000fc00000000000 */
[----:B------:R-:W-:-:S00]  /*0b70*/  NOP ;  /* 0x0000000000007918 */ /* 0x000fc00000000000 */
.L_x_11:


//--------------------- .nv.shared.reserved.0     --------------------------
	.section	.nv.shared.reserved.0,"aw",@nobits
	.weak		__nv_reservedSMEM_offset_0_alias
	.size		__nv_reservedSMEM_offset_0_alias, 0, 64
	.other		__nv_reservedSMEM_offset_0_alias,@"STO_CUDA_RESERVED_SHARED STV_DEFAULT"
__nv_reservedSMEM_offset_0_alias:
	.zero		0
	.zero		64


//--------------------- .nv.constant0._Z16copyTileToCanvasPhiiS_iiiiii --------------------------
	.section	.nv.constant0._Z16copyTileToCanvasPhiiS_iiiiii,"a",@progbits
	.sectionflags	@""
	.align	4
.nv.constant0._Z16copyTileToCanvasPhiiS_iiiiii:
	.zero		944


//--------------------- SYMBOLS --------------------------

	.type		.nv.reservedSmem.offset0,@object
	.size		.nv.reservedSmem.offset0,0x4
